//
// Generated by NVIDIA NVVM Compiler
//
// Compiler Build ID: CL-36424714
// Cuda compilation tools, release 13.0, V13.0.88
// Based on NVVM 20.0.0
//

.version 9.0
.target sm_100
.address_size 64

	// .globl	_Z13argon2_kernelPhii

.visible .entry _Z13argon2_kernelPhii(
	.param .u64 .ptr .align 1 _Z13argon2_kernelPhii_param_0,
	.param .u32 _Z13argon2_kernelPhii_param_1,
	.param .u32 _Z13argon2_kernelPhii_param_2
)
{
	.reg .pred 	%p<11>;
	.reg .b16 	%rs<59>;
	.reg .b32 	%r<29>;
	.reg .b64 	%rd<21>;

	ld.param.u64 	%rd9, [_Z13argon2_kernelPhii_param_0];
	ld.param.u32 	%r18, [_Z13argon2_kernelPhii_param_1];
	ld.param.u32 	%r17, [_Z13argon2_kernelPhii_param_2];
	cvta.to.global.u64 	%rd1, %rd9;
	mov.u32 	%r19, %ctaid.x;
	mov.u32 	%r20, %ntid.x;
	mov.u32 	%r21, %tid.x;
	mad.lo.s32 	%r1, %r19, %r20, %r21;
	setp.ge.s32 	%p1, %r1, %r18;
	@%p1 bra 	$L__BB0_14;
	mul.lo.s32 	%r22, %r17, %r1;
	cvt.s64.s32 	%rd2, %r22;
	setp.lt.s32 	%p2, %r17, 1;
	@%p2 bra 	$L__BB0_14;
	and.b32  	%r2, %r17, 15;
	setp.lt.u32 	%p3, %r17, 16;
	mov.b32 	%r26, 0;
	@%p3 bra 	$L__BB0_5;
	and.b32  	%r26, %r17, 2147483632;
	neg.s32 	%r24, %r26;
	add.s64 	%rd10, %rd2, %rd1;
	add.s64 	%rd19, %rd10, 7;
$L__BB0_4:
	.pragma "nounroll";
	ld.global.u8 	%rs1, [%rd19+-7];
	xor.b16  	%rs2, %rs1, 90;
	st.global.u8 	[%rd19+-7], %rs2;
	ld.global.u8 	%rs3, [%rd19+-6];
	xor.b16  	%rs4, %rs3, 90;
	st.global.u8 	[%rd19+-6], %rs4;
	ld.global.u8 	%rs5, [%rd19+-5];
	xor.b16  	%rs6, %rs5, 90;
	st.global.u8 	[%rd19+-5], %rs6;
	ld.global.u8 	%rs7, [%rd19+-4];
	xor.b16  	%rs8, %rs7, 90;
	st.global.u8 	[%rd19+-4], %rs8;
	ld.global.u8 	%rs9, [%rd19+-3];
	xor.b16  	%rs10, %rs9, 90;
	st.global.u8 	[%rd19+-3], %rs10;
	ld.global.u8 	%rs11, [%rd19+-2];
	xor.b16  	%rs12, %rs11, 90;
	st.global.u8 	[%rd19+-2], %rs12;
	ld.global.u8 	%rs13, [%rd19+-1];
	xor.b16  	%rs14, %rs13, 90;
	st.global.u8 	[%rd19+-1], %rs14;
	ld.global.u8 	%rs15, [%rd19];
	xor.b16  	%rs16, %rs15, 90;
	st.global.u8 	[%rd19], %rs16;
	ld.global.u8 	%rs17, [%rd19+1];
	xor.b16  	%rs18, %rs17, 90;
	st.global.u8 	[%rd19+1], %rs18;
	ld.global.u8 	%rs19, [%rd19+2];
	xor.b16  	%rs20, %rs19, 90;
	st.global.u8 	[%rd19+2], %rs20;
	ld.global.u8 	%rs21, [%rd19+3];
	xor.b16  	%rs22, %rs21, 90;
	st.global.u8 	[%rd19+3], %rs22;
	ld.global.u8 	%rs23, [%rd19+4];
	xor.b16  	%rs24, %rs23, 90;
	st.global.u8 	[%rd19+4], %rs24;
	ld.global.u8 	%rs25, [%rd19+5];
	xor.b16  	%rs26, %rs25, 90;
	st.global.u8 	[%rd19+5], %rs26;
	ld.global.u8 	%rs27, [%rd19+6];
	xor.b16  	%rs28, %rs27, 90;
	st.global.u8 	[%rd19+6], %rs28;
	ld.global.u8 	%rs29, [%rd19+7];
	xor.b16  	%rs30, %rs29, 90;
	st.global.u8 	[%rd19+7], %rs30;
	ld.global.u8 	%rs31, [%rd19+8];
	xor.b16  	%rs32, %rs31, 90;
	st.global.u8 	[%rd19+8], %rs32;
	add.s32 	%r24, %r24, 16;
	add.s64 	%rd19, %rd19, 16;
	setp.ne.s32 	%p4, %r24, 0;
	@%p4 bra 	$L__BB0_4;
$L__BB0_5:
	setp.eq.s32 	%p5, %r2, 0;
	@%p5 bra 	$L__BB0_14;
	and.b32  	%r8, %r17, 7;
	setp.lt.u32 	%p6, %r2, 8;
	@%p6 bra 	$L__BB0_8;
	cvt.u64.u32 	%rd11, %r26;
	add.s64 	%rd12, %rd11, %rd2;
	add.s64 	%rd13, %rd1, %rd12;
	ld.global.u8 	%rs33, [%rd13];
	xor.b16  	%rs34, %rs33, 90;
	st.global.u8 	[%rd13], %rs34;
	ld.global.u8 	%rs35, [%rd13+1];
	xor.b16  	%rs36, %rs35, 90;
	st.global.u8 	[%rd13+1], %rs36;
	ld.global.u8 	%rs37, [%rd13+2];
	xor.b16  	%rs38, %rs37, 90;
	st.global.u8 	[%rd13+2], %rs38;
	ld.global.u8 	%rs39, [%rd13+3];
	xor.b16  	%rs40, %rs39, 90;
	st.global.u8 	[%rd13+3], %rs40;
	ld.global.u8 	%rs41, [%rd13+4];
	xor.b16  	%rs42, %rs41, 90;
	st.global.u8 	[%rd13+4], %rs42;
	ld.global.u8 	%rs43, [%rd13+5];
	xor.b16  	%rs44, %rs43, 90;
	st.global.u8 	[%rd13+5], %rs44;
	ld.global.u8 	%rs45, [%rd13+6];
	xor.b16  	%rs46, %rs45, 90;
	st.global.u8 	[%rd13+6], %rs46;
	ld.global.u8 	%rs47, [%rd13+7];
	xor.b16  	%rs48, %rs47, 90;
	st.global.u8 	[%rd13+7], %rs48;
	add.s32 	%r26, %r26, 8;
$L__BB0_8:
	setp.eq.s32 	%p7, %r8, 0;
	@%p7 bra 	$L__BB0_14;
	and.b32  	%r11, %r17, 3;
	setp.lt.u32 	%p8, %r8, 4;
	@%p8 bra 	$L__BB0_11;
	cvt.u64.u32 	%rd14, %r26;
	add.s64 	%rd15, %rd14, %rd2;
	add.s64 	%rd16, %rd1, %rd15;
	ld.global.u8 	%rs49, [%rd16];
	xor.b16  	%rs50, %rs49, 90;
	st.global.u8 	[%rd16], %rs50;
	ld.global.u8 	%rs51, [%rd16+1];
	xor.b16  	%rs52, %rs51, 90;
	st.global.u8 	[%rd16+1], %rs52;
	ld.global.u8 	%rs53, [%rd16+2];
	xor.b16  	%rs54, %rs53, 90;
	st.global.u8 	[%rd16+2], %rs54;
	ld.global.u8 	%rs55, [%rd16+3];
	xor.b16  	%rs56, %rs55, 90;
	st.global.u8 	[%rd16+3], %rs56;
	add.s32 	%r26, %r26, 4;
$L__BB0_11:
	setp.eq.s32 	%p9, %r11, 0;
	@%p9 bra 	$L__BB0_14;
	cvt.u64.u32 	%rd17, %r26;
	add.s64 	%rd18, %rd2, %rd17;
	add.s64 	%rd20, %rd1, %rd18;
	neg.s32 	%r28, %r11;
$L__BB0_13:
	.pragma "nounroll";
	ld.global.u8 	%rs57, [%rd20];
	xor.b16  	%rs58, %rs57, 90;
	st.global.u8 	[%rd20], %rs58;
	add.s64 	%rd20, %rd20, 1;
	add.s32 	%r28, %r28, 1;
	setp.ne.s32 	%p10, %r28, 0;
	@%p10 bra 	$L__BB0_13;
$L__BB0_14:
	ret;

}


// ===== COMPILED SASS (sm_100) =====

	.target	sm_100

	.elftype	@"ET_EXEC"


//--------------------- .note.nv.tkinfo           --------------------------
	.section	.note.nv.tkinfo,"",@"SHT_NOTE"
	.sectionflags	@"SHF_NOTE_NV_TKINFO"
	.tkinfo
        /*0018*/ 	.word	0x00000002
        /*0030*/ 	.string	""
        /*0030*/ 	.string	"ptxas"
        /*0030*/ 	.string	"Cuda compilation tools, release 13.0, V13.0.88"
        /*0030*/ 	.string	"Build cuda_13.0.r13.0/compiler.36424714_0"
        /*0030*/ 	.string	"-arch sm_100 -m 64 "



//--------------------- .note.nv.cuinfo           --------------------------
	.section	.note.nv.cuinfo,"",@"SHT_NOTE"
	.sectionflags	@"SHF_NOTE_NV_CUINFO"
        /*0018*/ 	.short	0x0002
        /*001a*/ 	.short	0x0064
        /*001c*/ 	.short	0x0082
	.zero		2


//--------------------- .nv.info                  --------------------------
	.section	.nv.info,"",@"SHT_CUDA_INFO"
	.align	4


	//----- nvinfo : EIATTR_REGCOUNT
	.align		4
        /*0000*/ 	.byte	0x04, 0x2f
        /*0002*/ 	.short	(.L_1 - .L_0)
	.align		4
.L_0:
        /*0004*/ 	.word	index@(_Z13argon2_kernelPhii)
        /*0008*/ 	.word	0x0000001c


	//----- nvinfo : EIATTR_FRAME_SIZE
	.align		4
.L_1:
        /*000c*/ 	.byte	0x04, 0x11
        /*000e*/ 	.short	(.L_3 - .L_2)
	.align		4
.L_2:
        /*0010*/ 	.word	index@(_Z13argon2_kernelPhii)
        /*0014*/ 	.word	0x00000000


	//----- nvinfo : EIATTR_MIN_STACK_SIZE
	.align		4
.L_3:
        /*0018*/ 	.byte	0x04, 0x12
        /*001a*/ 	.short	(.L_5 - .L_4)
	.align		4
.L_4:
        /*001c*/ 	.word	index@(_Z13argon2_kernelPhii)
        /*0020*/ 	.word	0x00000000
.L_5:


//--------------------- .nv.compat                --------------------------
	.section	.nv.compat,"",@"SHT_CUDA_COMPAT_INFO"
	.align	4
        /*0000*/ 	.byte	0x02, 0x09, 0x00, 0x00, 0x02, 0x02, 0x01, 0x00, 0x02, 0x05, 0x05, 0x00, 0x03, 0x07, 0x01, 0x01
        /*0010*/ 	.byte	0x02, 0x03, 0x00, 0x00, 0x02, 0x06, 0x01, 0x00, 0x04, 0x0b, 0x08, 0x00, 0x09, 0x00, 0x00, 0x00
        /*0020*/ 	.byte	0x00, 0x00, 0x00, 0x00


//--------------------- .nv.info._Z13argon2_kernelPhii --------------------------
	.section	.nv.info._Z13argon2_kernelPhii,"",@"SHT_CUDA_INFO"
	.sectionflags	@""
	.align	4


	//----- nvinfo : EIATTR_CUDA_API_VERSION
	.align		4
        /*0000*/ 	.byte	0x04, 0x37
        /*0002*/ 	.short	(.L_7 - .L_6)
.L_6:
        /*0004*/ 	.word	0x00000082


	//----- nvinfo : EIATTR_KPARAM_INFO
	.align		4
.L_7:
        /*0008*/ 	.byte	0x04, 0x17
        /*000a*/ 	.short	(.L_9 - .L_8)
.L_8:
        /*000c*/ 	.word	0x00000000
        /*0010*/ 	.short	0x0002
        /*0012*/ 	.short	0x000c
        /*0014*/ 	.byte	0x00, 0xf0, 0x11, 0x00


	//----- nvinfo : EIATTR_KPARAM_INFO
	.align		4
.L_9:
        /*0018*/ 	.byte	0x04, 0x17
        /*001a*/ 	.short	(.L_11 - .L_10)
.L_10:
        /*001c*/ 	.word	0x00000000
        /*0020*/ 	.short	0x0001
        /*0022*/ 	.short	0x0008
        /*0024*/ 	.byte	0x00, 0xf0, 0x11, 0x00


	//----- nvinfo : EIATTR_KPARAM_INFO
	.align		4
.L_11:
        /*0028*/ 	.byte	0x04, 0x17
        /*002a*/ 	.short	(.L_13 - .L_12)
.L_12:
        /*002c*/ 	.word	0x00000000
        /*0030*/ 	.short	0x0000
        /*0032*/ 	.short	0x0000
        /*0034*/ 	.byte	0x00, 0xf5, 0x21, 0x00


	//----- nvinfo : EIATTR_SPARSE_MMA_MASK
	.align		4
.L_13:
        /*0038*/ 	.byte	0x03, 0x50
        /*003a*/ 	.short	0x0000


	//----- nvinfo : EIATTR_MAXREG_COUNT
	.align		4
        /*003c*/ 	.byte	0x03, 0x1b
        /*003e*/ 	.short	0x00ff


	//----- nvinfo : EIATTR_MERCURY_ISA_VERSION
	.align		4
        /*0040*/ 	.byte	0x03, 0x5f
        /*0042*/ 	.short	0x0101


	//----- nvinfo : EIATTR_VRC_CTA_INIT_COUNT
	.align		4
        /*0044*/ 	.byte	0x02, 0x4a
	.zero		1
	.zero		1


	//----- nvinfo : EIATTR_EXIT_INSTR_OFFSETS
	.align		4
        /*0048*/ 	.byte	0x04, 0x1c
        /*004a*/ 	.short	(.L_15 - .L_14)


	//   ....[0]....
.L_14:
        /*004c*/ 	.word	0x00000070


	//   ....[1]....
        /*0050*/ 	.word	0x000000a0


	//   ....[2]....
        /*0054*/ 	.word	0x00000500


	//   ....[3]....
        /*0058*/ 	.word	0x00000710


	//   ....[4]....
        /*005c*/ 	.word	0x00000860


	//   ....[5]....
        /*0060*/ 	.word	0x00000950


	//----- nvinfo : EIATTR_CBANK_PARAM_SIZE
	.align		4
.L_15:
        /*0064*/ 	.byte	0x03, 0x19
        /*0066*/ 	.short	0x0010


	//----- nvinfo : EIATTR_PARAM_CBANK
	.align		4
        /*0068*/ 	.byte	0x04, 0x0a
        /*006a*/ 	.short	(.L_17 - .L_16)
	.align		4
.L_16:
        /*006c*/ 	.word	index@(.nv.constant0._Z13argon2_kernelPhii)
        /*0070*/ 	.short	0x0380
        /*0072*/ 	.short	0x0010


	//----- nvinfo : EIATTR_SW_WAR
	.align		4
.L_17:
        /*0074*/ 	.byte	0x04, 0x36
        /*0076*/ 	.short	(.L_19 - .L_18)
.L_18:
        /*0078*/ 	.word	0x00000008
.L_19:


//--------------------- .nv.callgraph             --------------------------
	.section	.nv.callgraph,"",@"SHT_CUDA_CALLGRAPH"
	.align	4
	.sectionentsize	8
	.align		4
        /*0000*/ 	.word	0x00000000
	.align		4
        /*0004*/ 	.word	0xffffffff
	.align		4
        /*0008*/ 	.word	0x00000000
	.align		4
        /*000c*/ 	.word	0xfffffffe
	.align		4
        /*0010*/ 	.word	0x00000000
	.align		4
        /*0014*/ 	.word	0xfffffffd
	.align		4
        /*0018*/ 	.word	0x00000000
	.align		4
        /*001c*/ 	.word	0xfffffffc


//--------------------- .text._Z13argon2_kernelPhii --------------------------
	.section	.text._Z13argon2_kernelPhii,"ax",@progbits
	.align	128
        .global         _Z13argon2_kernelPhii
        .type           _Z13argon2_kernelPhii,@function
        .size           _Z13argon2_kernelPhii,(.L_x_6 - _Z13argon2_kernelPhii)
        .other          _Z13argon2_kernelPhii,@"STO_CUDA_ENTRY STV_DEFAULT"
_Z13argon2_kernelPhii:
.text._Z13argon2_kernelPhii:
[----:B------:R-:W-:Y:S01]  /*0000*/  LDC R1, c[0x0][0x37c] ;  /* 0x0000df00ff017b82 */ /* 0x000fe20000000800 */
[----:B------:R-:W0:Y:S07]  /*0010*/  S2R R0, SR_TID.X ;  /* 0x0000000000007919 */ /* 0x000e2e0000002100 */
[----:B------:R-:W0:Y:S01]  /*0020*/  S2UR UR4, SR_CTAID.X ;  /* 0x00000000000479c3 */ /* 0x000e220000002500 */
[----:B------:R-:W1:Y:S07]  /*0030*/  LDCU UR5, c[0x0][0x388] ;  /* 0x00007100ff0577ac */ /* 0x000e6e0008000800 */
[----:B------:R-:W0:Y:S02]  /*0040*/  LDC R3, c[0x0][0x360] ;  /* 0x0000d800ff037b82 */ /* 0x000e240000000800 */
[----:B0-----:R-:W-:-:S05]  /*0050*/  IMAD R3, R3, UR4, R0 ;  /* 0x0000000403037c24 */ /* 0x001fca000f8e0200 */
[----:B-1----:R-:W-:-:S13]  /*0060*/  ISETP.GE.AND P0, PT, R3, UR5, PT ;  /* 0x0000000503007c0c */ /* 0x002fda000bf06270 */
[----:B------:R-:W-:Y:S05]  /*0070*/  @P0 EXIT ;  /* 0x000000000000094d */ /* 0x000fea0003800000 */
[----:B------:R-:W0:Y:S02]  /*0080*/  LDC R6, c[0x0][0x38c] ;  /* 0x0000e300ff067b82 */ /* 0x000e240000000800 */
[----:B0-----:R-:W-:-:S13]  /*0090*/  ISETP.GE.AND P0, PT, R6, 0x1, PT ;  /* 0x000000010600780c */ /* 0x001fda0003f06270 */
[----:B------:R-:W-:Y:S05]  /*00a0*/  @!P0 EXIT ;  /* 0x000000000000894d */ /* 0x000fea0003800000 */
[C---:B------:R-:W-:Y:S01]  /*00b0*/  ISETP.GE.U32.AND P1, PT, R6.reuse, 0x10, PT ;  /* 0x000000100600780c */ /* 0x040fe20003f26070 */
[----:B------:R-:W-:Y:S01]  /*00c0*/  IMAD R0, R3, R6, RZ ;  /* 0x0000000603007224 */ /* 0x000fe200078e02ff */
[----:B------:R-:W-:Y:S01]  /*00d0*/  LOP3.LUT R20, R6, 0xf, RZ, 0xc0, !PT ;  /* 0x0000000f06147812 */ /* 0x000fe200078ec0ff */
[----:B------:R-:W0:Y:S01]  /*00e0*/  LDCU.64 UR4, c[0x0][0x358] ;  /* 0x00006b00ff0477ac */ /* 0x000e220008000a00 */
[----:B------:R-:W-:Y:S02]  /*00f0*/  IMAD.MOV.U32 R5, RZ, RZ, RZ ;  /* 0x000000ffff057224 */ /* 0x000fe400078e00ff */
[----:B------:R-:W-:Y:S02]  /*0100*/  ISETP.NE.AND P0, PT, R20, RZ, PT ;  /* 0x000000ff1400720c */ /* 0x000fe40003f05270 */
[----:B------:R-:W-:-:S05]  /*0110*/  SHF.R.S32.HI R4, RZ, 0x1f, R0 ;  /* 0x0000001fff047819 */ /* 0x000fca0000011400 */
[----:B------:R-:W-:Y:S06]  /*0120*/  @!P1 BRA `(.L_x_0) ;  /* 0x0000000000f49947 */ /* 0x000fec0003800000 */
[----:B------:R-:W1:Y:S01]  /*0130*/  LDCU.64 UR6, c[0x0][0x380] ;  /* 0x00007000ff0677ac */ /* 0x000e620008000a00 */
[----:B------:R-:W-:-:S05]  /*0140*/  LOP3.LUT R5, R6, 0x7ffffff0, RZ, 0xc0, !PT ;  /* 0x7ffffff006057812 */ /* 0x000fca00078ec0ff */
[----:B------:R-:W-:Y:S01]  /*0150*/  IMAD.MOV R7, RZ, RZ, -R5 ;  /* 0x000000ffff077224 */ /* 0x000fe200078e0a05 */
[----:B-1----:R-:W-:-:S04]  /*0160*/  IADD3 R8, P1, PT, R0, UR6, RZ ;  /* 0x0000000600087c10 */ /* 0x002fc8000ff3e0ff */
[----:B------:R-:W-:-:S04]  /*0170*/  IADD3 R8, P2, PT, R8, 0x7, RZ ;  /* 0x0000000708087810 */ /* 0x000fc80007f5e0ff */
[----:B------:R-:W-:-:S09]  /*0180*/  IADD3.X R9, PT, PT, RZ, UR7, R4, P2, P1 ;  /* 0x00000007ff097c10 */ /* 0x000fd200097e2404 */
.L_x_1:
[----:B-1----:R-:W-:Y:S02]  /*0190*/  IMAD.MOV.U32 R2, RZ, RZ, R8 ;  /* 0x000000ffff027224 */ /* 0x002fe400078e0008 */
[----:B------:R-:W-:-:S05]  /*01a0*/  IMAD.MOV.U32 R3, RZ, RZ, R9 ;  /* 0x000000ffff037224 */ /* 0x000fca00078e0009 */
[----:B0-----:R-:W2:Y:S04]  /*01b0*/  LDG.E.U8 R8, desc[UR4][R2.64+-0x7] ;  /* 0xfffff90402087981 */ /* 0x001ea8000c1e1100 */
[----:B------:R-:W3:Y:S04]  /*01c0*/  LDG.E.U8 R10, desc[UR4][R2.64+-0x6] ;  /* 0xfffffa04020a7981 */ /* 0x000ee8000c1e1100 */
[----:B------:R-:W4:Y:S04]  /*01d0*/  LDG.E.U8 R12, desc[UR4][R2.64+-0x5] ;  /* 0xfffffb04020c7981 */ /* 0x000f28000c1e1100 */
[----:B------:R-:W5:Y:S04]  /*01e0*/  LDG.E.U8 R14, desc[UR4][R2.64+-0x4] ;  /* 0xfffffc04020e7981 */ /* 0x000f68000c1e1100 */
[----:B------:R-:W5:Y:S04]  /*01f0*/  LDG.E.U8 R16, desc[UR4][R2.64+-0x3] ;  /* 0xfffffd0402107981 */ /* 0x000f68000c1e1100 */
[----:B------:R-:W5:Y:S01]  /*0200*/  LDG.E.U8 R18, desc[UR4][R2.64+-0x2] ;  /* 0xfffffe0402127981 */ /* 0x000f62000c1e1100 */
[----:B--2---:R-:W-:-:S02]  /*0210*/  LOP3.LUT R9, R8, 0x5a, RZ, 0x3c, !PT ;  /* 0x0000005a08097812 */ /* 0x004fc400078e3cff */
[----:B---3--:R-:W-:-:S03]  /*0220*/  LOP3.LUT R11, R10, 0x5a, RZ, 0x3c, !PT ;  /* 0x0000005a0a0b7812 */ /* 0x008fc600078e3cff */
[----:B------:R0:W-:Y:S01]  /*0230*/  STG.E.U8 desc[UR4][R2.64+-0x7], R9 ;  /* 0xfffff90902007986 */ /* 0x0001e2000c101104 */
[----:B----4-:R-:W-:-:S03]  /*0240*/  LOP3.LUT R13, R12, 0x5a, RZ, 0x3c, !PT ;  /* 0x0000005a0c0d7812 */ /* 0x010fc600078e3cff */
[----:B------:R1:W-:Y:S01]  /*0250*/  STG.E.U8 desc[UR4][R2.64+-0x6], R11 ;  /* 0xfffffa0b02007986 */ /* 0x0003e2000c101104 */
[----:B-----5:R-:W-:-:S03]  /*0260*/  LOP3.LUT R15, R14, 0x5a, RZ, 0x3c, !PT ;  /* 0x0000005a0e0f7812 */ /* 0x020fc600078e3cff */
[----:B------:R-:W-:Y:S01]  /*0270*/  STG.E.U8 desc[UR4][R2.64+-0x5], R13 ;  /* 0xfffffb0d02007986 */ /* 0x000fe2000c101104 */
[----:B------:R-:W-:-:S03]  /*0280*/  LOP3.LUT R17, R16, 0x5a, RZ, 0x3c, !PT ;  /* 0x0000005a10117812 */ /* 0x000fc600078e3cff */
[----:B------:R-:W-:Y:S01]  /*0290*/  STG.E.U8 desc[UR4][R2.64+-0x4], R15 ;  /* 0xfffffc0f02007986 */ /* 0x000fe2000c101104 */
[----:B------:R-:W-:-:S03]  /*02a0*/  LOP3.LUT R19, R18, 0x5a, RZ, 0x3c, !PT ;  /* 0x0000005a12137812 */ /* 0x000fc600078e3cff */
[----:B------:R-:W-:Y:S04]  /*02b0*/  STG.E.U8 desc[UR4][R2.64+-0x3], R17 ;  /* 0xfffffd1102007986 */ /* 0x000fe8000c101104 */
[----:B------:R-:W-:Y:S04]  /*02c0*/  STG.E.U8 desc[UR4][R2.64+-0x2], R19 ;  /* 0xfffffe1302007986 */ /* 0x000fe8000c101104 */
[----:B------:R-:W0:Y:S01]  /*02d0*/  LDG.E.U8 R8, desc[UR4][R2.64+-0x1] ;  /* 0xffffff0402087981 */ /* 0x000e22000c1e1100 */
[----:B------:R-:W-:Y:S01]  /*02e0*/  VIADD R7, R7, 0x10 ;  /* 0x0000001007077836 */ /* 0x000fe20000000000 */
[----:B0-----:R-:W-:-:S05]  /*02f0*/  LOP3.LUT R9, R8, 0x5a, RZ, 0x3c, !PT ;  /* 0x0000005a08097812 */ /* 0x001fca00078e3cff */
[----:B------:R0:W-:Y:S04]  /*0300*/  STG.E.U8 desc[UR4][R2.64+-0x1], R9 ;  /* 0xffffff0902007986 */ /* 0x0001e8000c101104 */
[----:B------:R-:W1:Y:S04]  /*0310*/  LDG.E.U8 R8, desc[UR4][R2.64] ;  /* 0x0000000402087981 */ /* 0x000e68000c1e1100 */
[----:B------:R-:W0:Y:S04]  /*0320*/  LDG.E.U8 R10, desc[UR4][R2.64+0x1] ;  /* 0x00000104020a7981 */ /* 0x000e28000c1e1100 */
[----:B------:R-:W2:Y:S04]  /*0330*/  LDG.E.U8 R12, desc[UR4][R2.64+0x2] ;  /* 0x00000204020c7981 */ /* 0x000ea8000c1e1100 */
[----:B------:R-:W3:Y:S04]  /*0340*/  LDG.E.U8 R14, desc[UR4][R2.64+0x3] ;  /* 0x00000304020e7981 */ /* 0x000ee8000c1e1100 */
[----:B------:R-:W4:Y:S04]  /*0350*/  LDG.E.U8 R16, desc[UR4][R2.64+0x4] ;  /* 0x0000040402107981 */ /* 0x000f28000c1e1100 */
[----:B------:R-:W5:Y:S04]  /*0360*/  LDG.E.U8 R18, desc[UR4][R2.64+0x5] ;  /* 0x0000050402127981 */ /* 0x000f68000c1e1100 */
[----:B------:R-:W5:Y:S04]  /*0370*/  LDG.E.U8 R21, desc[UR4][R2.64+0x6] ;  /* 0x0000060402157981 */ /* 0x000f68000c1e1100 */
[----:B------:R-:W5:Y:S04]  /*0380*/  LDG.E.U8 R22, desc[UR4][R2.64+0x7] ;  /* 0x0000070402167981 */ /* 0x000f68000c1e1100 */
[----:B------:R-:W5:Y:S01]  /*0390*/  LDG.E.U8 R24, desc[UR4][R2.64+0x8] ;  /* 0x0000080402187981 */ /* 0x000f62000c1e1100 */
[----:B------:R-:W-:-:S02]  /*03a0*/  ISETP.NE.AND P1, PT, R7, RZ, PT ;  /* 0x000000ff0700720c */ /* 0x000fc40003f25270 */
[----:B-1----:R-:W-:Y:S02]  /*03b0*/  LOP3.LUT R11, R8, 0x5a, RZ, 0x3c, !PT ;  /* 0x0000005a080b7812 */ /* 0x002fe400078e3cff */
[----:B------:R-:W-:Y:S02]  /*03c0*/  IADD3 R8, P2, PT, R2, 0x10, RZ ;  /* 0x0000001002087810 */ /* 0x000fe40007f5e0ff */
[----:B0-----:R-:W-:Y:S01]  /*03d0*/  LOP3.LUT R9, R10, 0x5a, RZ, 0x3c, !PT ;  /* 0x0000005a0a097812 */ /* 0x001fe200078e3cff */
[----:B------:R-:W-:Y:S01]  /*03e0*/  STG.E.U8 desc[UR4][R2.64], R11 ;  /* 0x0000000b02007986 */ /* 0x000fe2000c101104 */
[----:B--2---:R-:W-:-:S03]  /*03f0*/  LOP3.LUT R13, R12, 0x5a, RZ, 0x3c, !PT ;  /* 0x0000005a0c0d7812 */ /* 0x004fc600078e3cff */
[----:B------:R0:W-:Y:S01]  /*0400*/  STG.E.U8 desc[UR4][R2.64+0x1], R9 ;  /* 0x0000010902007986 */ /* 0x0001e2000c101104 */
[----:B---3--:R-:W-:-:S03]  /*0410*/  LOP3.LUT R15, R14, 0x5a, RZ, 0x3c, !PT ;  /* 0x0000005a0e0f7812 */ /* 0x008fc600078e3cff */
[----:B------:R1:W-:Y:S01]  /*0420*/  STG.E.U8 desc[UR4][R2.64+0x2], R13 ;  /* 0x0000020d02007986 */ /* 0x0003e2000c101104 */
[----:B----4-:R-:W-:-:S03]  /*0430*/  LOP3.LUT R17, R16, 0x5a, RZ, 0x3c, !PT ;  /* 0x0000005a10117812 */ /* 0x010fc600078e3cff */
[----:B------:R1:W-:Y:S01]  /*0440*/  STG.E.U8 desc[UR4][R2.64+0x3], R15 ;  /* 0x0000030f02007986 */ /* 0x0003e2000c101104 */
[----:B-----5:R-:W-:-:S03]  /*0450*/  LOP3.LUT R19, R18, 0x5a, RZ, 0x3c, !PT ;  /* 0x0000005a12137812 */ /* 0x020fc600078e3cff */
[----:B------:R1:W-:Y:S01]  /*0460*/  STG.E.U8 desc[UR4][R2.64+0x4], R17 ;  /* 0x0000041102007986 */ /* 0x0003e2000c101104 */
[----:B0-----:R-:W-:Y:S01]  /*0470*/  IMAD.X R9, RZ, RZ, R3, P2 ;  /* 0x000000ffff097224 */ /* 0x001fe200010e0603 */
[----:B------:R-:W-:Y:S02]  /*0480*/  LOP3.LUT R21, R21, 0x5a, RZ, 0x3c, !PT ;  /* 0x0000005a15157812 */ /* 0x000fe400078e3cff */
[----:B------:R1:W-:Y:S01]  /*0490*/  STG.E.U8 desc[UR4][R2.64+0x5], R19 ;  /* 0x0000051302007986 */ /* 0x0003e2000c101104 */
[----:B------:R-:W-:-:S03]  /*04a0*/  LOP3.LUT R23, R22, 0x5a, RZ, 0x3c, !PT ;  /* 0x0000005a16177812 */ /* 0x000fc600078e3cff */
[----:B------:R1:W-:Y:S01]  /*04b0*/  STG.E.U8 desc[UR4][R2.64+0x6], R21 ;  /* 0x0000061502007986 */ /* 0x0003e2000c101104 */
[----:B------:R-:W-:-:S03]  /*04c0*/  LOP3.LUT R25, R24, 0x5a, RZ, 0x3c, !PT ;  /* 0x0000005a18197812 */ /* 0x000fc600078e3cff */
[----:B------:R1:W-:Y:S04]  /*04d0*/  STG.E.U8 desc[UR4][R2.64+0x7], R23 ;  /* 0x0000071702007986 */ /* 0x0003e8000c101104 */
[----:B------:R1:W-:Y:S01]  /*04e0*/  STG.E.U8 desc[UR4][R2.64+0x8], R25 ;  /* 0x0000081902007986 */ /* 0x0003e2000c101104 */
[----:B------:R-:W-:Y:S05]  /*04f0*/  @P1 BRA `(.L_x_1) ;  /* 0xfffffffc00241947 */ /* 0x000fea000383ffff */
.L_x_0:
[----:B0-----:R-:W-:Y:S05]  /*0500*/  @!P0 EXIT ;  /* 0x000000000000894d */ /* 0x001fea0003800000 */
[----:B------:R-:W-:Y:S02]  /*0510*/  ISETP.GE.U32.AND P1, PT, R20, 0x8, PT ;  /* 0x000000081400780c */ /* 0x000fe40003f26070 */
[----:B------:R-:W-:-:S04]  /*0520*/  LOP3.LUT R22, R6, 0x7, RZ, 0xc0, !PT ;  /* 0x0000000706167812 */ /* 0x000fc800078ec0ff */
[----:B------:R-:W-:-:S07]  /*0530*/  ISETP.NE.AND P0, PT, R22, RZ, PT ;  /* 0x000000ff1600720c */ /* 0x000fce0003f05270 */
[----:B------:R-:W-:Y:S06]  /*0540*/  @!P1 BRA `(.L_x_2) ;  /* 0x0000000000709947 */ /* 0x000fec0003800000 */
[----:B------:R-:W1:Y:S02]  /*0550*/  LDCU.64 UR6, c[0x0][0x380] ;  /* 0x00007000ff0677ac */ /* 0x000e640008000a00 */
[----:B-1----:R-:W-:-:S04]  /*0560*/  IADD3 R2, P1, P2, R5, UR6, R0 ;  /* 0x0000000605027c10 */ /* 0x002fc8000fa3e000 */
[----:B------:R-:W-:-:S05]  /*0570*/  IADD3.X R3, PT, PT, RZ, UR7, R4, P1, P2 ;  /* 0x00000007ff037c10 */ /* 0x000fca0008fe4404 */
[----:B------:R-:W2:Y:S04]  /*0580*/  LDG.E.U8 R7, desc[UR4][R2.64] ;  /* 0x0000000402077981 */ /* 0x000ea8000c1e1100 */
[----:B------:R-:W3:Y:S04]  /*0590*/  LDG.E.U8 R8, desc[UR4][R2.64+0x1] ;  /* 0x0000010402087981 */ /* 0x000ee8000c1e1100 */
[----:B------:R-:W4:Y:S04]  /*05a0*/  LDG.E.U8 R10, desc[UR4][R2.64+0x2] ;  /* 0x00000204020a7981 */ /* 0x000f28000c1e1100 */
[----:B------:R-:W5:Y:S04]  /*05b0*/  LDG.E.U8 R12, desc[UR4][R2.64+0x3] ;  /* 0x00000304020c7981 */ /* 0x000f68000c1e1100 */
[----:B------:R-:W5:Y:S04]  /*05c0*/  LDG.E.U8 R14, desc[UR4][R2.64+0x4] ;  /* 0x00000404020e7981 */ /* 0x000f68000c1e1100 */
[----:B------:R-:W5:Y:S04]  /*05d0*/  LDG.E.U8 R16, desc[UR4][R2.64+0x5] ;  /* 0x0000050402107981 */ /* 0x000f68000c1e1100 */
[----:B------:R-:W5:Y:S04]  /*05e0*/  LDG.E.U8 R18, desc[UR4][R2.64+0x6] ;  /* 0x0000060402127981 */ /* 0x000f68000c1e1100 */
[----:B------:R-:W5:Y:S01]  /*05f0*/  LDG.E.U8 R20, desc[UR4][R2.64+0x7] ;  /* 0x0000070402147981 */ /* 0x000f62000c1e1100 */
[----:B------:R-:W-:Y:S01]  /*0600*/  VIADD R5, R5, 0x8 ;  /* 0x0000000805057836 */ /* 0x000fe20000000000 */
[----:B--2---:R-:W-:-:S02]  /*0610*/  LOP3.LUT R7, R7, 0x5a, RZ, 0x3c, !PT ;  /* 0x0000005a07077812 */ /* 0x004fc400078e3cff */
[----:B---3--:R-:W-:-:S03]  /*0620*/  LOP3.LUT R9, R8, 0x5a, RZ, 0x3c, !PT ;  /* 0x0000005a08097812 */ /* 0x008fc600078e3cff */
[----:B------:R0:W-:Y:S01]  /*0630*/  STG.E.U8 desc[UR4][R2.64], R7 ;  /* 0x0000000702007986 */ /* 0x0001e2000c101104 */
[----:B----4-:R-:W-:-:S03]  /*0640*/  LOP3.LUT R11, R10, 0x5a, RZ, 0x3c, !PT ;  /* 0x0000005a0a0b7812 */ /* 0x010fc600078e3cff */
[----:B------:R0:W-:Y:S01]  /*0650*/  STG.E.U8 desc[UR4][R2.64+0x1], R9 ;  /* 0x0000010902007986 */ /* 0x0001e2000c101104 */
[----:B-----5:R-:W-:-:S03]  /*0660*/  LOP3.LUT R13, R12, 0x5a, RZ, 0x3c, !PT ;  /* 0x0000005a0c0d7812 */ /* 0x020fc600078e3cff */
[----:B------:R0:W-:Y:S01]  /*0670*/  STG.E.U8 desc[UR4][R2.64+0x2], R11 ;  /* 0x0000020b02007986 */ /* 0x0001e2000c101104 */
[----:B------:R-:W-:-:S03]  /*0680*/  LOP3.LUT R15, R14, 0x5a, RZ, 0x3c, !PT ;  /* 0x0000005a0e0f7812 */ /* 0x000fc600078e3cff */
[----:B------:R0:W-:Y:S01]  /*0690*/  STG.E.U8 desc[UR4][R2.64+0x3], R13 ;  /* 0x0000030d02007986 */ /* 0x0001e2000c101104 */
[----:B------:R-:W-:-:S03]  /*06a0*/  LOP3.LUT R17, R16, 0x5a, RZ, 0x3c, !PT ;  /* 0x0000005a10117812 */ /* 0x000fc600078e3cff */
[----:B------:R0:W-:Y:S01]  /*06b0*/  STG.E.U8 desc[UR4][R2.64+0x4], R15 ;  /* 0x0000040f02007986 */ /* 0x0001e2000c101104 */
[----:B------:R-:W-:-:S03]  /*06c0*/  LOP3.LUT R19, R18, 0x5a, RZ, 0x3c, !PT ;  /* 0x0000005a12137812 */ /* 0x000fc600078e3cff */
[----:B------:R0:W-:Y:S01]  /*06d0*/  STG.E.U8 desc[UR4][R2.64+0x5], R17 ;  /* 0x0000051102007986 */ /* 0x0001e2000c101104 */
[----:B------:R-:W-:-:S03]  /*06e0*/  LOP3.LUT R21, R20, 0x5a, RZ, 0x3c, !PT ;  /* 0x0000005a14157812 */ /* 0x000fc600078e3cff */
[----:B------:R0:W-:Y:S04]  /*06f0*/  STG.E.U8 desc[UR4][R2.64+0x6], R19 ;  /* 0x0000061302007986 */ /* 0x0001e8000c101104 */
[----:B------:R0:W-:Y:S02]  /*0700*/  STG.E.U8 desc[UR4][R2.64+0x7], R21 ;  /* 0x0000071502007986 */ /* 0x0001e4000c101104 */
.L_x_2:
[----:B------:R-:W-:Y:S05]  /*0710*/  @!P0 EXIT ;  /* 0x000000000000894d */ /* 0x000fea0003800000 */
[----:B------:R-:W-:Y:S02]  /*0720*/  ISETP.GE.U32.AND P1, PT, R22, 0x4, PT ;  /* 0x000000041600780c */ /* 0x000fe40003f26070 */
[----:B------:R-:W-:-:S04]  /*0730*/  LOP3.LUT R6, R6, 0x3, RZ, 0xc0, !PT ;  /* 0x0000000306067812 */ /* 0x000fc800078ec0ff */
[----:B------:R-:W-:-:S07]  /*0740*/  ISETP.NE.AND P0, PT, R6, RZ, PT ;  /* 0x000000ff0600720c */ /* 0x000fce0003f05270 */
[----:B------:R-:W-:Y:S06]  /*0750*/  @!P1 BRA `(.L_x_3) ;  /* 0x0000000000409947 */ /* 0x000fec0003800000 */
[----:B------:R-:W0:Y:S02]  /*0760*/  LDCU.64 UR6, c[0x0][0x380] ;  /* 0x00007000ff0677ac */ /* 0x000e240008000a00 */
[----:B01----:R-:W-:-:S04]  /*0770*/  IADD3 R2, P1, P2, R5, UR6, R0 ;  /* 0x0000000605027c10 */ /* 0x003fc8000fa3e000 */
[----:B------:R-:W-:-:S05]  /*0780*/  IADD3.X R3, PT, PT, RZ, UR7, R4, P1, P2 ;  /* 0x00000007ff037c10 */ /* 0x000fca0008fe4404 */
[----:B------:R-:W2:Y:S04]  /*0790*/  LDG.E.U8 R7, desc[UR4][R2.64] ;  /* 0x0000000402077981 */ /* 0x000ea8000c1e1100 */
[----:B------:R-:W3:Y:S04]  /*07a0*/  LDG.E.U8 R8, desc[UR4][R2.64+0x1] ;  /* 0x0000010402087981 */ /* 0x000ee8000c1e1100 */
[----:B------:R-:W4:Y:S04]  /*07b0*/  LDG.E.U8 R10, desc[UR4][R2.64+0x2] ;  /* 0x00000204020a7981 */ /* 0x000f28000c1e1100 */
        /* <DEDUP_REMOVED lines=8> */
[----:B------:R2:W-:Y:S04]  /*0840*/  STG.E.U8 desc[UR4][R2.64+0x2], R11 ;  /* 0x0000020b02007986 */ /* 0x0005e8000c101104 */
[----:B------:R2:W-:Y:S02]  /*0850*/  STG.E.U8 desc[UR4][R2.64+0x3], R13 ;  /* 0x0000030d02007986 */ /* 0x0005e4000c101104 */
.L_x_3:
[----:B------:R-:W-:Y:S05]  /*0860*/  @!P0 EXIT ;  /* 0x000000000000894d */ /* 0x000fea0003800000 */
[----:B------:R-:W3:Y:S01]  /*0870*/  LDCU.64 UR6, c[0x0][0x380] ;  /* 0x00007000ff0677ac */ /* 0x000ee20008000a00 */
[----:B------:R-:W-:Y:S01]  /*0880*/  IMAD.MOV R6, RZ, RZ, -R6 ;  /* 0x000000ffff067224 */ /* 0x000fe200078e0a06 */
[----:B---3--:R-:W-:-:S04]  /*0890*/  IADD3 R0, P0, P1, R0, UR6, R5 ;  /* 0x0000000600007c10 */ /* 0x008fc8000f91e005 */
[----:B0-2---:R-:W-:-:S09]  /*08a0*/  IADD3.X R7, PT, PT, R4, UR7, RZ, P0, P1 ;  /* 0x0000000704077c10 */ /* 0x005fd200087e24ff */
.L_x_4:
[----:B01----:R-:W-:Y:S02]  /*08b0*/  IMAD.MOV.U32 R2, RZ, RZ, R0 ;  /* 0x000000ffff027224 */ /* 0x003fe400078e0000 */
[----:B------:R-:W-:-:S05]  /*08c0*/  IMAD.MOV.U32 R3, RZ, RZ, R7 ;  /* 0x000000ffff037224 */ /* 0x000fca00078e0007 */
[----:B------:R-:W2:Y:S01]  /*08d0*/  LDG.E.U8 R0, desc[UR4][R2.64] ;  /* 0x0000000402007981 */ /* 0x000ea2000c1e1100 */
[----:B------:R-:W-:-:S05]  /*08e0*/  VIADD R6, R6, 0x1 ;  /* 0x0000000106067836 */ /* 0x000fca0000000000 */
[----:B------:R-:W-:Y:S02]  /*08f0*/  ISETP.NE.AND P0, PT, R6, RZ, PT ;  /* 0x000000ff0600720c */ /* 0x000fe40003f05270 */
[----:B--2---:R-:W-:Y:S02]  /*0900*/  LOP3.LUT R5, R0, 0x5a, RZ, 0x3c, !PT ;  /* 0x0000005a00057812 */ /* 0x004fe400078e3cff */
[----:B------:R-:W-:-:S03]  /*0910*/  IADD3 R0, P1, PT, R2, 0x1, RZ ;  /* 0x0000000102007810 */ /* 0x000fc60007f3e0ff */
[----:B------:R0:W-:Y:S02]  /*0920*/  STG.E.U8 desc[UR4][R2.64], R5 ;  /* 0x0000000502007986 */ /* 0x0001e4000c101104 */
[----:B------:R-:W-:-:S04]  /*0930*/  IMAD.X R7, RZ, RZ, R3, P1 ;  /* 0x000000ffff077224 */ /* 0x000fc800008e0603 */
[----:B------:R-:W-:Y:S05]  /*0940*/  @P0 BRA `(.L_x_4) ;  /* 0xfffffffc00d80947 */ /* 0x000fea000383ffff */
[----:B------:R-:W-:Y:S05]  /*0950*/  EXIT ;  /* 0x000000000000794d */ /* 0x000fea0003800000 */
.L_x_5:
[----:B------:R-:W-:-:S00]  /*0960*/  BRA `(.L_x_5) ;  /* 0xfffffffc00fc7947 */ /* 0x000fc0000383ffff */
[----:B------:R-:W-:-:S00]  /*0970*/  NOP ;  /* 0x0000000000007918 */ /* 0x000fc00000000000 */
        /* <DEDUP_REMOVED lines=8> */
.L_x_6:


//--------------------- .nv.shared.reserved.0     --------------------------
	.section	.nv.shared.reserved.0,"aw",@nobits
	.weak		__nv_reservedSMEM_offset_0_alias
	.size		__nv_reservedSMEM_offset_0_alias, 0, 64
	.other		__nv_reservedSMEM_offset_0_alias,@"STO_CUDA_RESERVED_SHARED STV_DEFAULT"
__nv_reservedSMEM_offset_0_alias:
	.zero		0
	.zero		64


//--------------------- .nv.constant0._Z13argon2_kernelPhii --------------------------
	.section	.nv.constant0._Z13argon2_kernelPhii,"a",@progbits
	.sectionflags	@""
	.align	4
.nv.constant0._Z13argon2_kernelPhii:
	.zero		912


//--------------------- SYMBOLS --------------------------

	.type		.nv.reservedSmem.offset0,@object
	.size		.nv.reservedSmem.offset0,0x4
